//
// Generated by NVIDIA NVVM Compiler
//
// Compiler Build ID: CL-36424714
// Cuda compilation tools, release 13.0, V13.0.88
// Based on NVVM 20.0.0
//

.version 9.0
.target sm_100
.address_size 64

	// .globl	_Z15seqlocks_kernelPjPiS0_S0_i

.visible .entry _Z15seqlocks_kernelPjPiS0_S0_i(
	.param .u64 .ptr .align 1 _Z15seqlocks_kernelPjPiS0_S0_i_param_0,
	.param .u64 .ptr .align 1 _Z15seqlocks_kernelPjPiS0_S0_i_param_1,
	.param .u64 .ptr .align 1 _Z15seqlocks_kernelPjPiS0_S0_i_param_2,
	.param .u64 .ptr .align 1 _Z15seqlocks_kernelPjPiS0_S0_i_param_3,
	.param .u32 _Z15seqlocks_kernelPjPiS0_S0_i_param_4
)
{
	.local .align 4 .b8 	__local_depot0[4];
	.reg .b64 	%SP;
	.reg .b64 	%SPL;
	.reg .pred 	%p<13>;
	.reg .b32 	%r<53>;
	.reg .b64 	%rd<21>;

	mov.u64 	%SPL, __local_depot0;
	cvta.local.u64 	%SP, %SPL;
	ld.param.u64 	%rd6, [_Z15seqlocks_kernelPjPiS0_S0_i_param_0];
	ld.param.u64 	%rd7, [_Z15seqlocks_kernelPjPiS0_S0_i_param_1];
	ld.param.u64 	%rd8, [_Z15seqlocks_kernelPjPiS0_S0_i_param_2];
	ld.param.u64 	%rd9, [_Z15seqlocks_kernelPjPiS0_S0_i_param_3];
	ld.param.u32 	%r20, [_Z15seqlocks_kernelPjPiS0_S0_i_param_4];
	cvta.to.global.u64 	%rd10, %rd9;
	cvta.to.global.u64 	%rd11, %rd6;
	mov.u32 	%r21, %ctaid.x;
	mov.u32 	%r22, %ntid.x;
	mov.u32 	%r1, %tid.x;
	mad.lo.s32 	%r23, %r21, %r22, %r1;
	rem.u32 	%r24, %r21, %r20;
	and.b32  	%r2, %r21, 15;
	mul.wide.u32 	%rd12, %r24, 4;
	add.s64 	%rd1, %rd11, %rd12;
	shl.b32 	%r25, %r1, 2;
	cvt.u64.u32 	%rd13, %r25;
	and.b64  	%rd14, %rd13, 124;
	add.s64 	%rd2, %rd7, %rd14;
	add.s64 	%rd3, %rd8, %rd14;
	mul.wide.u32 	%rd15, %r23, 4;
	add.s64 	%rd4, %rd10, %rd15;
	mov.b32 	%r45, 0;
	add.u64 	%rd18, %SP, 0;
$L__BB0_1:
	setp.eq.s32 	%p1, %r2, 0;
	@%p1 bra 	$L__BB0_9;
	mov.b32 	%r51, 0;
	mov.u32 	%r52, %r51;
$L__BB0_3:
	setp.ne.s32 	%p2, %r1, 0;
	@%p2 bra 	$L__BB0_5;
	atom.global.or.b32 	%r51, [%rd1], 0;
$L__BB0_5:
	setp.ne.s32 	%p3, %r1, 0;
	bar.sync 	0;
	// begin inline asm
	atom.or.b32 %r27, [%rd2], 0;
	
	// end inline asm
	// begin inline asm
	atom.or.b32 %r28, [%rd3], 0;
	
	// end inline asm
	@%p3 bra 	$L__BB0_7;
	atom.global.or.b32 	%r52, [%rd1], 0;
$L__BB0_7:
	bar.sync 	0;
	setp.ne.s32 	%p4, %r51, %r52;
	and.b32  	%r29, %r51, 1;
	setp.eq.b32 	%p5, %r29, 1;
	or.pred  	%p6, %p5, %p4;
	@%p6 bra 	$L__BB0_3;
	add.s32 	%r30, %r28, %r27;
	st.global.u32 	[%rd4], %r30;
	bra.uni 	$L__BB0_19;
$L__BB0_9:
	setp.ne.s32 	%p7, %r1, 0;
	cvta.to.local.u64 	%rd5, %rd18;
	mov.b32 	%r32, 1;
	st.local.u32 	[%rd5], %r32;
	mov.b32 	%r48, 0;
	@%p7 bra 	$L__BB0_16;
	atom.global.or.b32 	%r48, [%rd1], 0;
$L__BB0_11:
	and.b32  	%r33, %r48, 1;
	setp.eq.b32 	%p8, %r33, 1;
	@%p8 bra 	$L__BB0_13;
	add.s32 	%r34, %r48, 1;
	atom.relaxed.global.cas.b32 	%r35, [%rd1], %r48, %r34;
	setp.eq.s32 	%p9, %r35, %r48;
	@%p9 bra 	$L__BB0_16;
$L__BB0_13:
	ld.local.u32 	%r37, [%rd5];
	shl.b32 	%r38, %r37, 1;
	or.b32  	%r39, %r38, 1;
	and.b32  	%r40, %r39, 31;
	st.local.u32 	[%rd5], %r40;
	mov.b32 	%r47, 0;
$L__BB0_14:
	ld.local.u32 	%r41, [%rd5];
	add.s32 	%r7, %r47, 1;
	setp.lt.s32 	%p10, %r47, %r41;
	mov.u32 	%r47, %r7;
	@%p10 bra 	$L__BB0_14;
	atom.global.or.b32 	%r48, [%rd1], 0;
	bra.uni 	$L__BB0_11;
$L__BB0_16:
	setp.ne.s32 	%p11, %r1, 0;
	bar.sync 	0;
	// begin inline asm
	.reg .s32 q0;
	.reg .s32 q1;
	.reg .s32 q2;
	mov.s32 q0, %r48;
	atom.or.b32 q1, [%rd2], q0;
	atom.or.b32 q2, [%rd3], q0;
	// end inline asm
	@%p11 bra 	$L__BB0_18;
	add.s32 	%r43, %r48, 2;
	atom.global.or.b32 	%r44, [%rd1], %r43;
$L__BB0_18:
	bar.sync 	0;
$L__BB0_19:
	add.s32 	%r45, %r45, 1;
	setp.ne.s32 	%p12, %r45, 10;
	@%p12 bra 	$L__BB0_1;
	ret;

}
	// .globl	_Z19seqlocks_kernel_tfsPjPiS0_S0_i
.visible .entry _Z19seqlocks_kernel_tfsPjPiS0_S0_i(
	.param .u64 .ptr .align 1 _Z19seqlocks_kernel_tfsPjPiS0_S0_i_param_0,
	.param .u64 .ptr .align 1 _Z19seqlocks_kernel_tfsPjPiS0_S0_i_param_1,
	.param .u64 .ptr .align 1 _Z19seqlocks_kernel_tfsPjPiS0_S0_i_param_2,
	.param .u64 .ptr .align 1 _Z19seqlocks_kernel_tfsPjPiS0_S0_i_param_3,
	.param .u32 _Z19seqlocks_kernel_tfsPjPiS0_S0_i_param_4
)
{
	.local .align 4 .b8 	__local_depot1[4];
	.reg .b64 	%SP;
	.reg .b64 	%SPL;
	.reg .pred 	%p<13>;
	.reg .b32 	%r<53>;
	.reg .b64 	%rd<21>;

	mov.u64 	%SPL, __local_depot1;
	cvta.local.u64 	%SP, %SPL;
	ld.param.u64 	%rd6, [_Z19seqlocks_kernel_tfsPjPiS0_S0_i_param_0];
	ld.param.u64 	%rd7, [_Z19seqlocks_kernel_tfsPjPiS0_S0_i_param_1];
	ld.param.u64 	%rd8, [_Z19seqlocks_kernel_tfsPjPiS0_S0_i_param_2];
	ld.param.u64 	%rd9, [_Z19seqlocks_kernel_tfsPjPiS0_S0_i_param_3];
	ld.param.u32 	%r20, [_Z19seqlocks_kernel_tfsPjPiS0_S0_i_param_4];
	cvta.to.global.u64 	%rd10, %rd9;
	cvta.to.global.u64 	%rd11, %rd6;
	mov.u32 	%r21, %ctaid.x;
	mov.u32 	%r22, %ntid.x;
	mov.u32 	%r1, %tid.x;
	mad.lo.s32 	%r23, %r21, %r22, %r1;
	rem.u32 	%r24, %r21, %r20;
	and.b32  	%r2, %r21, 15;
	mul.wide.u32 	%rd12, %r24, 4;
	add.s64 	%rd1, %rd11, %rd12;
	shl.b32 	%r25, %r1, 2;
	cvt.u64.u32 	%rd13, %r25;
	and.b64  	%rd14, %rd13, 124;
	add.s64 	%rd2, %rd7, %rd14;
	add.s64 	%rd3, %rd8, %rd14;
	mul.wide.u32 	%rd15, %r23, 4;
	add.s64 	%rd4, %rd10, %rd15;
	mov.b32 	%r45, 0;
	add.u64 	%rd18, %SP, 0;
$L__BB1_1:
	setp.eq.s32 	%p1, %r2, 0;
	@%p1 bra 	$L__BB1_9;
	mov.b32 	%r51, 0;
	mov.u32 	%r52, %r51;
$L__BB1_3:
	setp.ne.s32 	%p2, %r1, 0;
	membar.gl;
	@%p2 bra 	$L__BB1_5;
	atom.global.or.b32 	%r51, [%rd1], 0;
$L__BB1_5:
	setp.ne.s32 	%p3, %r1, 0;
	bar.sync 	0;
	// begin inline asm
	atom.or.b32 %r27, [%rd2], 0;
	
	// end inline asm
	// begin inline asm
	atom.or.b32 %r28, [%rd3], 0;
	
	// end inline asm
	membar.gl;
	@%p3 bra 	$L__BB1_7;
	atom.global.or.b32 	%r52, [%rd1], 0;
$L__BB1_7:
	bar.sync 	0;
	setp.ne.s32 	%p4, %r51, %r52;
	and.b32  	%r29, %r51, 1;
	setp.eq.b32 	%p5, %r29, 1;
	or.pred  	%p6, %p5, %p4;
	@%p6 bra 	$L__BB1_3;
	add.s32 	%r30, %r28, %r27;
	st.global.u32 	[%rd4], %r30;
	bra.uni 	$L__BB1_19;
$L__BB1_9:
	setp.ne.s32 	%p7, %r1, 0;
	cvta.to.local.u64 	%rd5, %rd18;
	mov.b32 	%r32, 1;
	st.local.u32 	[%rd5], %r32;
	mov.b32 	%r48, 0;
	@%p7 bra 	$L__BB1_16;
	membar.gl;
	atom.global.or.b32 	%r48, [%rd1], 0;
$L__BB1_11:
	and.b32  	%r33, %r48, 1;
	setp.eq.b32 	%p8, %r33, 1;
	@%p8 bra 	$L__BB1_13;
	add.s32 	%r34, %r48, 1;
	atom.relaxed.global.cas.b32 	%r35, [%rd1], %r48, %r34;
	setp.eq.s32 	%p9, %r35, %r48;
	@%p9 bra 	$L__BB1_16;
$L__BB1_13:
	ld.local.u32 	%r37, [%rd5];
	shl.b32 	%r38, %r37, 1;
	or.b32  	%r39, %r38, 1;
	and.b32  	%r40, %r39, 31;
	st.local.u32 	[%rd5], %r40;
	mov.b32 	%r47, 0;
$L__BB1_14:
	ld.local.u32 	%r41, [%rd5];
	add.s32 	%r7, %r47, 1;
	setp.lt.s32 	%p10, %r47, %r41;
	mov.u32 	%r47, %r7;
	@%p10 bra 	$L__BB1_14;
	membar.gl;
	atom.global.or.b32 	%r48, [%rd1], 0;
	bra.uni 	$L__BB1_11;
$L__BB1_16:
	setp.ne.s32 	%p11, %r1, 0;
	bar.sync 	0;
	membar.gl;
	// begin inline asm
	.reg .s32 q0;
	.reg .s32 q1;
	.reg .s32 q2;
	mov.s32 q0, %r48;
	atom.or.b32 q1, [%rd2], q0;
	atom.or.b32 q2, [%rd3], q0;
	// end inline asm
	membar.gl;
	@%p11 bra 	$L__BB1_18;
	add.s32 	%r43, %r48, 2;
	atom.global.or.b32 	%r44, [%rd1], %r43;
$L__BB1_18:
	bar.sync 	0;
$L__BB1_19:
	add.s32 	%r45, %r45, 1;
	setp.ne.s32 	%p12, %r45, 10;
	@%p12 bra 	$L__BB1_1;
	ret;

}


// ===== COMPILED SASS (sm_100) =====

	.target	sm_100

	.elftype	@"ET_EXEC"


//--------------------- .note.nv.tkinfo           --------------------------
	.section	.note.nv.tkinfo,"",@"SHT_NOTE"
	.sectionflags	@"SHF_NOTE_NV_TKINFO"
	.tkinfo
        /*0018*/ 	.word	0x00000002
        /*0030*/ 	.string	""
        /*0030*/ 	.string	"ptxas"
        /*0030*/ 	.string	"Cuda compilation tools, release 13.0, V13.0.88"
        /*0030*/ 	.string	"Build cuda_13.0.r13.0/compiler.36424714_0"
        /*0030*/ 	.string	"-arch sm_100 -m 64 "



//--------------------- .note.nv.cuinfo           --------------------------
	.section	.note.nv.cuinfo,"",@"SHT_NOTE"
	.sectionflags	@"SHF_NOTE_NV_CUINFO"
        /*0018*/ 	.short	0x0002
        /*001a*/ 	.short	0x0064
        /*001c*/ 	.short	0x0082
	.zero		2


//--------------------- .nv.info                  --------------------------
	.section	.nv.info,"",@"SHT_CUDA_INFO"
	.align	4


	//----- nvinfo : EIATTR_REGCOUNT
	.align		4
        /*0000*/ 	.byte	0x04, 0x2f
        /*0002*/ 	.short	(.L_1 - .L_0)
	.align		4
.L_0:
        /*0004*/ 	.word	index@(_Z15seqlocks_kernelPjPiS0_S0_i)
        /*0008*/ 	.word	0x00000013


	//----- nvinfo : EIATTR_FRAME_SIZE
	.align		4
.L_1:
        /*000c*/ 	.byte	0x04, 0x11
        /*000e*/ 	.short	(.L_3 - .L_2)
	.align		4
.L_2:
        /*0010*/ 	.word	index@(_Z15seqlocks_kernelPjPiS0_S0_i)
        /*0014*/ 	.word	0x00000008


	//----- nvinfo : EIATTR_REGCOUNT
	.align		4
.L_3:
        /*0018*/ 	.byte	0x04, 0x2f
        /*001a*/ 	.short	(.L_5 - .L_4)
	.align		4
.L_4:
        /*001c*/ 	.word	index@(_Z19seqlocks_kernel_tfsPjPiS0_S0_i)
        /*0020*/ 	.word	0x00000013


	//----- nvinfo : EIATTR_FRAME_SIZE
	.align		4
.L_5:
        /*0024*/ 	.byte	0x04, 0x11
        /*0026*/ 	.short	(.L_7 - .L_6)
	.align		4
.L_6:
        /*0028*/ 	.word	index@(_Z19seqlocks_kernel_tfsPjPiS0_S0_i)
        /*002c*/ 	.word	0x00000008


	//----- nvinfo : EIATTR_MIN_STACK_SIZE
	.align		4
.L_7:
        /*0030*/ 	.byte	0x04, 0x12
        /*0032*/ 	.short	(.L_9 - .L_8)
	.align		4
.L_8:
        /*0034*/ 	.word	index@(_Z19seqlocks_kernel_tfsPjPiS0_S0_i)
        /*0038*/ 	.word	0x00000008


	//----- nvinfo : EIATTR_MIN_STACK_SIZE
	.align		4
.L_9:
        /*003c*/ 	.byte	0x04, 0x12
        /*003e*/ 	.short	(.L_11 - .L_10)
	.align		4
.L_10:
        /*0040*/ 	.word	index@(_Z15seqlocks_kernelPjPiS0_S0_i)
        /*0044*/ 	.word	0x00000008
.L_11:


//--------------------- .nv.compat                --------------------------
	.section	.nv.compat,"",@"SHT_CUDA_COMPAT_INFO"
	.align	4
        /*0000*/ 	.byte	0x02, 0x09, 0x00, 0x00, 0x02, 0x02, 0x01, 0x00, 0x02, 0x05, 0x05, 0x00, 0x03, 0x07, 0x01, 0x01
        /*0010*/ 	.byte	0x02, 0x03, 0x00, 0x00, 0x02, 0x06, 0x01, 0x00, 0x04, 0x0b, 0x08, 0x00, 0x09, 0x00, 0x00, 0x00
        /*0020*/ 	.byte	0x00, 0x00, 0x00, 0x00


//--------------------- .nv.info._Z19seqlocks_kernel_tfsPjPiS0_S0_i --------------------------
	.section	.nv.info._Z19seqlocks_kernel_tfsPjPiS0_S0_i,"",@"SHT_CUDA_INFO"
	.sectionflags	@""
	.align	4


	//----- nvinfo : EIATTR_CUDA_API_VERSION
	.align		4
        /*0000*/ 	.byte	0x04, 0x37
        /*0002*/ 	.short	(.L_13 - .L_12)
.L_12:
        /*0004*/ 	.word	0x00000082


	//----- nvinfo : EIATTR_KPARAM_INFO
	.align		4
.L_13:
        /*0008*/ 	.byte	0x04, 0x17
        /*000a*/ 	.short	(.L_15 - .L_14)
.L_14:
        /*000c*/ 	.word	0x00000000
        /*0010*/ 	.short	0x0004
        /*0012*/ 	.short	0x0020
        /*0014*/ 	.byte	0x00, 0xf0, 0x11, 0x00


	//----- nvinfo : EIATTR_KPARAM_INFO
	.align		4
.L_15:
        /*0018*/ 	.byte	0x04, 0x17
        /*001a*/ 	.short	(.L_17 - .L_16)
.L_16:
        /*001c*/ 	.word	0x00000000
        /*0020*/ 	.short	0x0003
        /*0022*/ 	.short	0x0018
        /*0024*/ 	.byte	0x00, 0xf5, 0x21, 0x00


	//----- nvinfo : EIATTR_KPARAM_INFO
	.align		4
.L_17:
        /*0028*/ 	.byte	0x04, 0x17
        /*002a*/ 	.short	(.L_19 - .L_18)
.L_18:
        /*002c*/ 	.word	0x00000000
        /*0030*/ 	.short	0x0002
        /*0032*/ 	.short	0x0010
        /*0034*/ 	.byte	0x00, 0xf5, 0x21, 0x00


	//----- nvinfo : EIATTR_KPARAM_INFO
	.align		4
.L_19:
        /*0038*/ 	.byte	0x04, 0x17
        /*003a*/ 	.short	(.L_21 - .L_20)
.L_20:
        /*003c*/ 	.word	0x00000000
        /*0040*/ 	.short	0x0001
        /*0042*/ 	.short	0x0008
        /*0044*/ 	.byte	0x00, 0xf5, 0x21, 0x00


	//----- nvinfo : EIATTR_KPARAM_INFO
	.align		4
.L_21:
        /*0048*/ 	.byte	0x04, 0x17
        /*004a*/ 	.short	(.L_23 - .L_22)
.L_22:
        /*004c*/ 	.word	0x00000000
        /*0050*/ 	.short	0x0000
        /*0052*/ 	.short	0x0000
        /*0054*/ 	.byte	0x00, 0xf5, 0x21, 0x00


	//----- nvinfo : EIATTR_SPARSE_MMA_MASK
	.align		4
.L_23:
        /*0058*/ 	.byte	0x03, 0x50
        /*005a*/ 	.short	0x0000


	//----- nvinfo : EIATTR_MAXREG_COUNT
	.align		4
        /*005c*/ 	.byte	0x03, 0x1b
        /*005e*/ 	.short	0x00ff


	//----- nvinfo : EIATTR_NUM_BARRIERS
	.align		4
        /*0060*/ 	.byte	0x02, 0x4c
        /*0062*/ 	.byte	0x01
	.zero		1


	//----- nvinfo : EIATTR_MERCURY_ISA_VERSION
	.align		4
        /*0064*/ 	.byte	0x03, 0x5f
        /*0066*/ 	.short	0x0101


	//----- nvinfo : EIATTR_VRC_CTA_INIT_COUNT
	.align		4
        /*0068*/ 	.byte	0x02, 0x4a
	.zero		1
	.zero		1


	//----- nvinfo : EIATTR_EXIT_INSTR_OFFSETS
	.align		4
        /*006c*/ 	.byte	0x04, 0x1c
        /*006e*/ 	.short	(.L_25 - .L_24)


	//   ....[0]....
.L_24:
        /*0070*/ 	.word	0x00000810


	//----- nvinfo : EIATTR_CRS_STACK_SIZE
	.align		4
.L_25:
        /*0074*/ 	.byte	0x04, 0x1e
        /*0076*/ 	.short	(.L_27 - .L_26)
.L_26:
        /*0078*/ 	.word	0x00000000


	//----- nvinfo : EIATTR_CBANK_PARAM_SIZE
	.align		4
.L_27:
        /*007c*/ 	.byte	0x03, 0x19
        /*007e*/ 	.short	0x0024


	//----- nvinfo : EIATTR_PARAM_CBANK
	.align		4
        /*0080*/ 	.byte	0x04, 0x0a
        /*0082*/ 	.short	(.L_29 - .L_28)
	.align		4
.L_28:
        /*0084*/ 	.word	index@(.nv.constant0._Z19seqlocks_kernel_tfsPjPiS0_S0_i)
        /*0088*/ 	.short	0x0380
        /*008a*/ 	.short	0x0024


	//----- nvinfo : EIATTR_SW_WAR
	.align		4
.L_29:
        /*008c*/ 	.byte	0x04, 0x36
        /*008e*/ 	.short	(.L_31 - .L_30)
.L_30:
        /*0090*/ 	.word	0x00000008
.L_31:


//--------------------- .nv.info._Z15seqlocks_kernelPjPiS0_S0_i --------------------------
	.section	.nv.info._Z15seqlocks_kernelPjPiS0_S0_i,"",@"SHT_CUDA_INFO"
	.sectionflags	@""
	.align	4


	//----- nvinfo : EIATTR_CUDA_API_VERSION
	.align		4
        /*0000*/ 	.byte	0x04, 0x37
        /*0002*/ 	.short	(.L_33 - .L_32)
.L_32:
        /*0004*/ 	.word	0x00000082


	//----- nvinfo : EIATTR_KPARAM_INFO
	.align		4
.L_33:
        /*0008*/ 	.byte	0x04, 0x17
        /*000a*/ 	.short	(.L_35 - .L_34)
.L_34:
        /*000c*/ 	.word	0x00000000
        /*0010*/ 	.short	0x0004
        /*0012*/ 	.short	0x0020
        /*0014*/ 	.byte	0x00, 0xf0, 0x11, 0x00


	//----- nvinfo : EIATTR_KPARAM_INFO
	.align		4
.L_35:
        /*0018*/ 	.byte	0x04, 0x17
        /*001a*/ 	.short	(.L_37 - .L_36)
.L_36:
        /*001c*/ 	.word	0x00000000
        /*0020*/ 	.short	0x0003
        /*0022*/ 	.short	0x0018
        /*0024*/ 	.byte	0x00, 0xf5, 0x21, 0x00


	//----- nvinfo : EIATTR_KPARAM_INFO
	.align		4
.L_37:
        /*0028*/ 	.byte	0x04, 0x17
        /*002a*/ 	.short	(.L_39 - .L_38)
.L_38:
        /*002c*/ 	.word	0x00000000
        /*0030*/ 	.short	0x0002
        /*0032*/ 	.short	0x0010
        /*0034*/ 	.byte	0x00, 0xf5, 0x21, 0x00


	//----- nvinfo : EIATTR_KPARAM_INFO
	.align		4
.L_39:
        /*0038*/ 	.byte	0x04, 0x17
        /*003a*/ 	.short	(.L_41 - .L_40)
.L_40:
        /*003c*/ 	.word	0x00000000
        /*0040*/ 	.short	0x0001
        /*0042*/ 	.short	0x0008
        /*0044*/ 	.byte	0x00, 0xf5, 0x21, 0x00


	//----- nvinfo : EIATTR_KPARAM_INFO
	.align		4
.L_41:
        /*0048*/ 	.byte	0x04, 0x17
        /*004a*/ 	.short	(.L_43 - .L_42)
.L_42:
        /*004c*/ 	.word	0x00000000
        /*0050*/ 	.short	0x0000
        /*0052*/ 	.short	0x0000
        /*0054*/ 	.byte	0x00, 0xf5, 0x21, 0x00


	//----- nvinfo : EIATTR_SPARSE_MMA_MASK
	.align		4
.L_43:
        /*0058*/ 	.byte	0x03, 0x50
        /*005a*/ 	.short	0x0000


	//----- nvinfo : EIATTR_MAXREG_COUNT
	.align		4
        /*005c*/ 	.byte	0x03, 0x1b
        /*005e*/ 	.short	0x00ff


	//----- nvinfo : EIATTR_NUM_BARRIERS
	.align		4
        /*0060*/ 	.byte	0x02, 0x4c
        /*0062*/ 	.byte	0x01
	.zero		1


	//----- nvinfo : EIATTR_MERCURY_ISA_VERSION
	.align		4
        /*0064*/ 	.byte	0x03, 0x5f
        /*0066*/ 	.short	0x0101


	//----- nvinfo : EIATTR_VRC_CTA_INIT_COUNT
	.align		4
        /*0068*/ 	.byte	0x02, 0x4a
	.zero		1
	.zero		1


	//----- nvinfo : EIATTR_EXIT_INSTR_OFFSETS
	.align		4
        /*006c*/ 	.byte	0x04, 0x1c
        /*006e*/ 	.short	(.L_45 - .L_44)


	//   ....[0]....
.L_44:
        /*0070*/ 	.word	0x00000690


	//----- nvinfo : EIATTR_CRS_STACK_SIZE
	.align		4
.L_45:
        /*0074*/ 	.byte	0x04, 0x1e
        /*0076*/ 	.short	(.L_47 - .L_46)
.L_46:
        /*0078*/ 	.word	0x00000000


	//----- nvinfo : EIATTR_CBANK_PARAM_SIZE
	.align		4
.L_47:
        /*007c*/ 	.byte	0x03, 0x19
        /*007e*/ 	.short	0x0024


	//----- nvinfo : EIATTR_PARAM_CBANK
	.align		4
        /*0080*/ 	.byte	0x04, 0x0a
        /*0082*/ 	.short	(.L_49 - .L_48)
	.align		4
.L_48:
        /*0084*/ 	.word	index@(.nv.constant0._Z15seqlocks_kernelPjPiS0_S0_i)
        /*0088*/ 	.short	0x0380
        /*008a*/ 	.short	0x0024


	//----- nvinfo : EIATTR_SW_WAR
	.align		4
.L_49:
        /*008c*/ 	.byte	0x04, 0x36
        /*008e*/ 	.short	(.L_51 - .L_50)
.L_50:
        /*0090*/ 	.word	0x00000008
.L_51:


//--------------------- .nv.callgraph             --------------------------
	.section	.nv.callgraph,"",@"SHT_CUDA_CALLGRAPH"
	.align	4
	.sectionentsize	8
	.align		4
        /*0000*/ 	.word	0x00000000
	.align		4
        /*0004*/ 	.word	0xffffffff
	.align		4
        /*0008*/ 	.word	0x00000000
	.align		4
        /*000c*/ 	.word	0xfffffffe
	.align		4
        /*0010*/ 	.word	0x00000000
	.align		4
        /*0014*/ 	.word	0xfffffffd
	.align		4
        /*0018*/ 	.word	0x00000000
	.align		4
        /*001c*/ 	.word	0xfffffffc


//--------------------- .text._Z19seqlocks_kernel_tfsPjPiS0_S0_i --------------------------
	.section	.text._Z19seqlocks_kernel_tfsPjPiS0_S0_i,"ax",@progbits
	.align	128
        .global         _Z19seqlocks_kernel_tfsPjPiS0_S0_i
        .type           _Z19seqlocks_kernel_tfsPjPiS0_S0_i,@function
        .size           _Z19seqlocks_kernel_tfsPjPiS0_S0_i,(.L_x_30 - _Z19seqlocks_kernel_tfsPjPiS0_S0_i)
        .other          _Z19seqlocks_kernel_tfsPjPiS0_S0_i,@"STO_CUDA_ENTRY STV_DEFAULT"
_Z19seqlocks_kernel_tfsPjPiS0_S0_i:
.text._Z19seqlocks_kernel_tfsPjPiS0_S0_i:
[----:B------:R-:W0:Y:S08]  /*0000*/  LDC R1, c[0x0][0x37c] ;  /* 0x0000df00ff017b82 */ /* 0x000e300000000800 */
[----:B------:R-:W1:Y:S01]  /*0010*/  LDC R4, c[0x0][0x3a0] ;  /* 0x0000e800ff047b82 */ /* 0x000e620000000800 */
[----:B------:R-:W2:Y:S01]  /*0020*/  LDCU.64 UR8, c[0x0][0x388] ;  /* 0x00007100ff0877ac */ /* 0x000ea20008000a00 */
[----:B0-----:R-:W-:-:S02]  /*0030*/  VIADD R1, R1, 0xfffffff8 ;  /* 0xfffffff801017836 */ /* 0x001fc40000000000 */
[----:B------:R-:W-:Y:S01]  /*0040*/  IMAD.MOV.U32 R14, RZ, RZ, RZ ;  /* 0x000000ffff0e7224 */ /* 0x000fe200078e00ff */
[----:B------:R-:W0:Y:S03]  /*0050*/  LDCU.64 UR10, c[0x0][0x390] ;  /* 0x00007200ff0a77ac */ /* 0x000e260008000a00 */
[----:B------:R-:W3:Y:S01]  /*0060*/  S2UR UR7, SR_CTAID.X ;  /* 0x00000000000779c3 */ /* 0x000ee20000002500 */
[----:B------:R-:W4:Y:S01]  /*0070*/  LDCU UR6, c[0x0][0x2f8] ;  /* 0x00005f00ff0677ac */ /* 0x000f220008000800 */
[----:B------:R-:W0:Y:S06]  /*0080*/  LDCU.64 UR4, c[0x0][0x358] ;  /* 0x00006b00ff0477ac */ /* 0x000e2c0008000a00 */
[----:B------:R-:W5:Y:S01]  /*0090*/  LDC.64 R6, c[0x0][0x380] ;  /* 0x0000e000ff067b82 */ /* 0x000f620000000a00 */
[----:B-1----:R-:W1:Y:S07]  /*00a0*/  I2F.U32.RP R0, R4 ;  /* 0x0000000400007306 */ /* 0x002e6e0000209000 */
[----:B------:R-:W2:Y:S01]  /*00b0*/  LDC.64 R8, c[0x0][0x398] ;  /* 0x0000e600ff087b82 */ /* 0x000ea20000000a00 */
[----:B------:R-:W-:Y:S01]  /*00c0*/  ISETP.NE.U32.AND P1, PT, R4, RZ, PT ;  /* 0x000000ff0400720c */ /* 0x000fe20003f25070 */
[----:B----4-:R-:W-:Y:S01]  /*00d0*/  VIADD R16, R1, UR6 ;  /* 0x0000000601107c36 */ /* 0x010fe20008000000 */
[----:B-1----:R-:W1:Y:S02]  /*00e0*/  MUFU.RCP R0, R0 ;  /* 0x0000000000007308 */ /* 0x002e640000001000 */
[----:B-1----:R-:W-:-:S02]  /*00f0*/  VIADD R2, R0, 0xffffffe ;  /* 0x0ffffffe00027836 */ /* 0x002fc40000000000 */
[----:B------:R-:W1:Y:S04]  /*0100*/  S2R R0, SR_TID.X ;  /* 0x0000000000007919 */ /* 0x000e680000002100 */
[----:B------:R4:W0:Y:S02]  /*0110*/  F2I.FTZ.U32.TRUNC.NTZ R3, R2 ;  /* 0x0000000200037305 */ /* 0x000824000021f000 */
[----:B----4-:R-:W-:Y:S02]  /*0120*/  IMAD.MOV.U32 R2, RZ, RZ, RZ ;  /* 0x000000ffff027224 */ /* 0x010fe400078e00ff */
[----:B0-----:R-:W-:-:S04]  /*0130*/  IMAD.MOV R5, RZ, RZ, -R3 ;  /* 0x000000ffff057224 */ /* 0x001fc800078e0a03 */
[----:B------:R-:W-:-:S04]  /*0140*/  IMAD R5, R5, R4, RZ ;  /* 0x0000000405057224 */ /* 0x000fc800078e02ff */
[----:B------:R-:W-:-:S06]  /*0150*/  IMAD.HI.U32 R3, R3, R5, R2 ;  /* 0x0000000503037227 */ /* 0x000fcc00078e0002 */
[----:B---3--:R-:W-:-:S04]  /*0160*/  IMAD.HI.U32 R3, R3, UR7, RZ ;  /* 0x0000000703037c27 */ /* 0x008fc8000f8e00ff */
[----:B-1----:R-:W-:Y:S01]  /*0170*/  IMAD.SHL.U32 R2, R0, 0x4, RZ ;  /* 0x0000000400027824 */ /* 0x002fe200078e00ff */
[----:B------:R-:W-:-:S04]  /*0180*/  IADD3 R3, PT, PT, -R3, RZ, RZ ;  /* 0x000000ff03037210 */ /* 0x000fc80007ffe1ff */
[----:B------:R-:W-:Y:S01]  /*0190*/  LOP3.LUT R2, R2, 0x7c, RZ, 0xc0, !PT ;  /* 0x0000007c02027812 */ /* 0x000fe200078ec0ff */
[----:B------:R-:W-:Y:S02]  /*01a0*/  IMAD R5, R4, R3, UR7 ;  /* 0x0000000704057e24 */ /* 0x000fe4000f8e0203 */
[----:B------:R-:W0:Y:S03]  /*01b0*/  LDC R3, c[0x0][0x360] ;  /* 0x0000d800ff037b82 */ /* 0x000e260000000800 */
[----:B------:R-:W-:-:S13]  /*01c0*/  ISETP.GE.U32.AND P0, PT, R5, R4, PT ;  /* 0x000000040500720c */ /* 0x000fda0003f06070 */
[----:B------:R-:W-:-:S05]  /*01d0*/  @P0 IMAD.IADD R5, R5, 0x1, -R4 ;  /* 0x0000000105050824 */ /* 0x000fca00078e0a04 */
[----:B------:R-:W-:Y:S01]  /*01e0*/  ISETP.GE.U32.AND P0, PT, R5, R4, PT ;  /* 0x000000040500720c */ /* 0x000fe20003f06070 */
[----:B0-----:R-:W-:-:S04]  /*01f0*/  IMAD R3, R3, UR7, R0 ;  /* 0x0000000703037c24 */ /* 0x001fc8000f8e0200 */
[----:B--2---:R-:W-:-:S08]  /*0200*/  IMAD.WIDE.U32 R8, R3, 0x4, R8 ;  /* 0x0000000403087825 */ /* 0x004fd000078e0008 */
[----:B------:R-:W-:Y:S01]  /*0210*/  @P0 IMAD.IADD R5, R5, 0x1, -R4 ;  /* 0x0000000105050824 */ /* 0x000fe200078e0a04 */
[----:B------:R-:W-:Y:S02]  /*0220*/  @!P1 LOP3.LUT R5, RZ, R4, RZ, 0x33, !PT ;  /* 0x00000004ff059212 */ /* 0x000fe400078e33ff */
[C---:B------:R-:W-:Y:S02]  /*0230*/  IADD3 R4, P0, PT, R2.reuse, UR8, RZ ;  /* 0x0000000802047c10 */ /* 0x040fe4000ff1e0ff */
[----:B------:R-:W-:Y:S01]  /*0240*/  IADD3 R2, P1, PT, R2, UR10, RZ ;  /* 0x0000000a02027c10 */ /* 0x000fe2000ff3e0ff */
[----:B-----5:R-:W-:Y:S01]  /*0250*/  IMAD.WIDE.U32 R6, R5, 0x4, R6 ;  /* 0x0000000405067825 */ /* 0x020fe200078e0006 */
[----:B------:R-:W-:-:S03]  /*0260*/  IADD3.X R5, PT, PT, RZ, UR9, RZ, P0, !PT ;  /* 0x00000009ff057c10 */ /* 0x000fc600087fe4ff */
[----:B------:R-:W-:-:S08]  /*0270*/  IMAD.X R3, RZ, RZ, UR11, P1 ;  /* 0x0000000bff037e24 */ /* 0x000fd000088e06ff */
.L_x_13:
[----:B------:R-:W-:Y:S01]  /*0280*/  ULOP3.LUT UP0, URZ, UR7, 0xf, URZ, 0xc0, !UPT ;  /* 0x0000000f07ff7892 */ /* 0x000fe2000f80c0ff */
[----:B------:R-:W-:-:S04]  /*0290*/  IADD3 R14, PT, PT, R14, 0x1, RZ ;  /* 0x000000010e0e7810 */ /* 0x000fc80007ffe0ff */
[----:B------:R-:W-:-:S04]  /*02a0*/  ISETP.NE.AND P1, PT, R14, 0xa, PT ;  /* 0x0000000a0e00780c */ /* 0x000fc80003f25270 */
[----:B0123-5:R-:W-:Y:S09]  /*02b0*/  BRA.U !UP0, `(.L_x_0) ;  /* 0x0000000108787547 */ /* 0x02fff2000b800000 */
[----:B------:R-:W-:Y:S02]  /*02c0*/  ISETP.NE.AND P2, PT, R0, RZ, PT ;  /* 0x000000ff0000720c */ /* 0x000fe40003f45270 */
[----:B------:R-:W-:-:S11]  /*02d0*/  CS2R R10, SRZ ;  /* 0x00000000000a7805 */ /* 0x000fd6000001ff00 */
.L_x_4:
[----:B------:R-:W-:Y:S05]  /*02e0*/  YIELD ;  /* 0x0000000000007946 */ /* 0x000fea0003800000 */
[----:B------:R-:W-:Y:S06]  /*02f0*/  MEMBAR.SC.GPU ;  /* 0x0000000000007992 */ /* 0x000fec0000002000 */
[----:B------:R-:W-:-:S00]  /*0300*/  ERRBAR ;  /* 0x00000000000079ab */ /* 0x000fc00000000000 */
[----:B------:R-:W-:Y:S06]  /*0310*/  CGAERRBAR ;  /* 0x00000000000075ab */ /* 0x000fec0000000000 */
[----:B------:R-:W-:Y:S01]  /*0320*/  CCTL.IVALL ;  /* 0x00000000ff00798f */ /* 0x000fe20002000000 */
[----:B01----:R-:W-:Y:S05]  /*0330*/  @P2 BRA `(.L_x_1) ;  /* 0x0000000000042947 */ /* 0x003fea0003800000 */
[----:B------:R0:W5:Y:S02]  /*0340*/  ATOMG.E.OR.STRONG.GPU PT, R10, desc[UR4][R6.64], RZ ;  /* 0x800000ff060a79a8 */ /* 0x000164000b1ef104 */
.L_x_1:
[----:B------:R-:W-:Y:S05]  /*0350*/  WARPSYNC.ALL ;  /* 0x0000000000007948 */ /* 0x000fea0003800000 */
[----:B------:R-:W-:Y:S01]  /*0360*/  BAR.SYNC.DEFER_BLOCKING 0x0 ;  /* 0x0000000000007b1d */ /* 0x000fe20000010000 */
[----:B------:R-:W-:-:S05]  /*0370*/  ISETP.NE.AND P2, PT, R0, RZ, PT ;  /* 0x000000ff0000720c */ /* 0x000fca0003f45270 */
[----:B------:R1:W5:Y:S04]  /*0380*/  ATOM.E.OR.STRONG.GPU PT, R12, desc[UR4][R4.64], RZ ;  /* 0x800000ff040c798a */ /* 0x000368000b1ef104 */
[----:B------:R1:W5:Y:S01]  /*0390*/  ATOM.E.OR.STRONG.GPU PT, R13, desc[UR4][R2.64], RZ ;  /* 0x800000ff020d798a */ /* 0x000362000b1ef104 */
[----:B------:R-:W-:Y:S06]  /*03a0*/  MEMBAR.SC.GPU ;  /* 0x0000000000007992 */ /* 0x000fec0000002000 */
[----:B------:R-:W-:-:S00]  /*03b0*/  ERRBAR ;  /* 0x00000000000079ab */ /* 0x000fc00000000000 */
[----:B------:R-:W-:Y:S06]  /*03c0*/  CGAERRBAR ;  /* 0x00000000000075ab */ /* 0x000fec0000000000 */
[----:B------:R-:W-:Y:S01]  /*03d0*/  CCTL.IVALL ;  /* 0x00000000ff00798f */ /* 0x000fe20002000000 */
[----:B------:R-:W-:Y:S04]  /*03e0*/  BSSY.RECONVERGENT B0, `(.L_x_2) ;  /* 0x0000003000007945 */ /* 0x000fe80003800200 */
[----:B-1----:R-:W-:Y:S05]  /*03f0*/  @P2 BRA `(.L_x_3) ;  /* 0x0000000000042947 */ /* 0x002fea0003800000 */
[----:B------:R1:W5:Y:S02]  /*0400*/  ATOMG.E.OR.STRONG.GPU PT, R11, desc[UR4][R6.64], RZ ;  /* 0x800000ff060b79a8 */ /* 0x000364000b1ef104 */
.L_x_3:
[----:B------:R-:W-:Y:S05]  /*0410*/  BSYNC.RECONVERGENT B0 ;  /* 0x0000000000007941 */ /* 0x000fea0003800200 */
.L_x_2:
[----:B------:R-:W-:Y:S01]  /*0420*/  BAR.SYNC.DEFER_BLOCKING 0x0 ;  /* 0x0000000000007b1d */ /* 0x000fe20000010000 */
[C---:B-----5:R-:W-:Y:S02]  /*0430*/  ISETP.NE.AND P0, PT, R10.reuse, R11, PT ;  /* 0x0000000b0a00720c */ /* 0x060fe40003f05270 */
[----:B------:R-:W-:-:S04]  /*0440*/  LOP3.LUT R15, R10, 0x1, RZ, 0xc0, !PT ;  /* 0x000000010a0f7812 */ /* 0x000fc800078ec0ff */
[----:B------:R-:W-:-:S13]  /*0450*/  ISETP.EQ.U32.OR P0, PT, R15, 0x1, P0 ;  /* 0x000000010f00780c */ /* 0x000fda0000702470 */
[----:B------:R-:W-:Y:S05]  /*0460*/  @P0 BRA `(.L_x_4) ;  /* 0xfffffffc009c0947 */ /* 0x000fea000383ffff */
[----:B------:R-:W-:-:S05]  /*0470*/  IMAD.IADD R13, R12, 0x1, R13 ;  /* 0x000000010c0d7824 */ /* 0x000fca00078e020d */
[----:B------:R3:W-:Y:S01]  /*0480*/  STG.E desc[UR4][R8.64], R13 ;  /* 0x0000000d08007986 */ /* 0x0007e2000c101904 */
[----:B------:R-:W-:Y:S05]  /*0490*/  BRA `(.L_x_5) ;  /* 0x0000000000d87947 */ /* 0x000fea0003800000 */
.L_x_0:
[----:B------:R-:W0:Y:S01]  /*04a0*/  LDCU UR6, c[0x0][0x2f8] ;  /* 0x00005f00ff0677ac */ /* 0x000e220008000800 */
[----:B------:R-:W-:Y:S01]  /*04b0*/  IMAD.MOV.U32 R12, RZ, RZ, 0x1 ;  /* 0x00000001ff0c7424 */ /* 0x000fe200078e00ff */
[----:B------:R-:W-:Y:S01]  /*04c0*/  ISETP.NE.AND P0, PT, R0, RZ, PT ;  /* 0x000000ff0000720c */ /* 0x000fe20003f05270 */
[----:B------:R-:W-:Y:S02]  /*04d0*/  HFMA2 R10, -RZ, RZ, 0, 0 ;  /* 0x00000000ff0a7431 */ /* 0x000fe400000001ff */
[----:B0-----:R-:W-:-:S05]  /*04e0*/  VIADD R13, R16, -UR6 ;  /* 0x80000006100d7c36 */ /* 0x001fca0008000000 */
[----:B------:R0:W-:Y:S05]  /*04f0*/  STL [R13], R12 ;  /* 0x0000000c0d007387 */ /* 0x0001ea0000100800 */
[----:B------:R-:W-:Y:S05]  /*0500*/  @P0 BRA `(.L_x_6) ;  /* 0x0000000000700947 */ /* 0x000fea0003800000 */
[----:B------:R-:W-:Y:S06]  /*0510*/  MEMBAR.SC.GPU ;  /* 0x0000000000007992 */ /* 0x000fec0000002000 */
[----:B------:R-:W-:-:S00]  /*0520*/  ERRBAR ;  /* 0x00000000000079ab */ /* 0x000fc00000000000 */
[----:B------:R-:W-:Y:S06]  /*0530*/  CGAERRBAR ;  /* 0x00000000000075ab */ /* 0x000fec0000000000 */
[----:B------:R-:W-:Y:S04]  /*0540*/  CCTL.IVALL ;  /* 0x00000000ff00798f */ /* 0x000fe80002000000 */
[----:B------:R1:W5:Y:S01]  /*0550*/  ATOMG.E.OR.STRONG.GPU PT, R10, desc[UR4][R6.64], RZ ;  /* 0x800000ff060a79a8 */ /* 0x000362000b1ef104 */
[----:B------:R-:W-:Y:S01]  /*0560*/  BSSY.RECONVERGENT B0, `(.L_x_6) ;  /* 0x0000016000007945 */ /* 0x000fe20003800200 */
.L_x_10:
[----:B-----5:R-:W-:Y:S01]  /*0570*/  LOP3.LUT R11, R10, 0x1, RZ, 0xc0, !PT ;  /* 0x000000010a0b7812 */ /* 0x020fe200078ec0ff */
[----:B------:R-:W-:Y:S05]  /*0580*/  YIELD ;  /* 0x0000000000007946 */ /* 0x000fea0003800000 */
[----:B------:R-:W-:Y:S01]  /*0590*/  ISETP.NE.U32.AND P0, PT, R11, 0x1, PT ;  /* 0x000000010b00780c */ /* 0x000fe20003f05070 */
[----:B------:R-:W-:-:S12]  /*05a0*/  BSSY.RELIABLE B1, `(.L_x_7) ;  /* 0x0000007000017945 */ /* 0x000fd80003800100 */
[----:B--2---:R-:W-:Y:S05]  /*05b0*/  @!P0 BRA `(.L_x_8) ;  /* 0x0000000000148947 */ /* 0x004fea0003800000 */
[----:B------:R-:W-:-:S06]  /*05c0*/  VIADD R11, R10, 0x1 ;  /* 0x000000010a0b7836 */ /* 0x000fcc0000000000 */
[----:B------:R-:W2:Y:S02]  /*05d0*/  ATOMG.E.CAS.STRONG.GPU PT, R11, [R6], R10, R11 ;  /* 0x0000000a060b73a9 */ /* 0x000ea400001ee10b */
[----:B--2---:R-:W-:-:S13]  /*05e0*/  ISETP.NE.AND P0, PT, R11, R10, PT ;  /* 0x0000000a0b00720c */ /* 0x004fda0003f05270 */
[----:B------:R-:W-:Y:S05]  /*05f0*/  @!P0 BREAK.RELIABLE B1 ;  /* 0x0000000000018942 */ /* 0x000fea0003800100 */
[----:B------:R-:W-:Y:S05]  /*0600*/  @!P0 BRA `(.L_x_9) ;  /* 0x00000000002c8947 */ /* 0x000fea0003800000 */
.L_x_8:
[----:B------:R-:W-:Y:S05]  /*0610*/  BSYNC.RELIABLE B1 ;  /* 0x0000000000017941 */ /* 0x000fea0003800100 */
.L_x_7:
[----:B------:R-:W2:Y:S02]  /*0620*/  LDL R10, [R13] ;  /* 0x000000000d0a7983 */ /* 0x000ea40000100800 */
[----:B--2---:R-:W-:-:S04]  /*0630*/  LEA R10, R10, 0x1, 0x1 ;  /* 0x000000010a0a7811 */ /* 0x004fc800078e08ff */
[----:B------:R-:W-:-:S05]  /*0640*/  LOP3.LUT R10, R10, 0x1f, RZ, 0xc0, !PT ;  /* 0x0000001f0a0a7812 */ /* 0x000fca00078ec0ff */
[----:B------:R2:W-:Y:S01]  /*0650*/  STL [R13], R10 ;  /* 0x0000000a0d007387 */ /* 0x0005e20000100800 */
[----:B------:R-:W-:Y:S06]  /*0660*/  MEMBAR.SC.GPU ;  /* 0x0000000000007992 */ /* 0x000fec0000002000 */
[----:B------:R-:W-:-:S00]  /*0670*/  ERRBAR ;  /* 0x00000000000079ab */ /* 0x000fc00000000000 */
[----:B------:R-:W-:Y:S06]  /*0680*/  CGAERRBAR ;  /* 0x00000000000075ab */ /* 0x000fec0000000000 */
[----:B------:R-:W-:Y:S04]  /*0690*/  CCTL.IVALL ;  /* 0x00000000ff00798f */ /* 0x000fe80002000000 */
[----:B--2---:R2:W5:Y:S01]  /*06a0*/  ATOMG.E.OR.STRONG.GPU PT, R10, desc[UR4][R6.64], RZ ;  /* 0x800000ff060a79a8 */ /* 0x004562000b1ef104 */
[----:B------:R-:W-:Y:S05]  /*06b0*/  BRA `(.L_x_10) ;  /* 0xfffffffc00ac7947 */ /* 0x000fea000383ffff */
.L_x_9:
[----:B------:R-:W-:Y:S05]  /*06c0*/  BSYNC.RECONVERGENT B0 ;  /* 0x0000000000007941 */ /* 0x000fea0003800200 */
.L_x_6:
[----:B------:R-:W-:Y:S05]  /*06d0*/  WARPSYNC.ALL ;  /* 0x0000000000007948 */ /* 0x000fea0003800000 */
[----:B------:R-:W-:Y:S06]  /*06e0*/  BAR.SYNC.DEFER_BLOCKING 0x0 ;  /* 0x0000000000007b1d */ /* 0x000fec0000010000 */
[----:B------:R-:W-:Y:S06]  /*06f0*/  MEMBAR.SC.GPU ;  /* 0x0000000000007992 */ /* 0x000fec0000002000 */
[----:B------:R-:W-:-:S00]  /*0700*/  ERRBAR ;  /* 0x00000000000079ab */ /* 0x000fc00000000000 */
[----:B------:R-:W-:Y:S06]  /*0710*/  CGAERRBAR ;  /* 0x00000000000075ab */ /* 0x000fec0000000000 */
[----:B------:R-:W-:Y:S04]  /*0720*/  CCTL.IVALL ;  /* 0x00000000ff00798f */ /* 0x000fe80002000000 */
[----:B------:R2:W-:Y:S04]  /*0730*/  ATOM.E.OR.STRONG.GPU PT, RZ, desc[UR4][R4.64], R10 ;  /* 0x8000000a04ff798a */ /* 0x0005e8000b1ef104 */
[----:B------:R2:W-:Y:S01]  /*0740*/  ATOM.E.OR.STRONG.GPU PT, RZ, desc[UR4][R2.64], R10 ;  /* 0x8000000a02ff798a */ /* 0x0005e2000b1ef104 */
[----:B------:R-:W-:Y:S01]  /*0750*/  ISETP.NE.AND P0, PT, R0, RZ, PT ;  /* 0x000000ff0000720c */ /* 0x000fe20003f05270 */
[----:B------:R-:W-:Y:S06]  /*0760*/  MEMBAR.SC.GPU ;  /* 0x0000000000007992 */ /* 0x000fec0000002000 */
[----:B------:R-:W-:-:S00]  /*0770*/  ERRBAR ;  /* 0x00000000000079ab */ /* 0x000fc00000000000 */
[----:B------:R-:W-:Y:S06]  /*0780*/  CGAERRBAR ;  /* 0x00000000000075ab */ /* 0x000fec0000000000 */
[----:B------:R-:W-:Y:S01]  /*0790*/  CCTL.IVALL ;  /* 0x00000000ff00798f */ /* 0x000fe20002000000 */
[----:B------:R-:W-:Y:S04]  /*07a0*/  BSSY.RECONVERGENT B0, `(.L_x_11) ;  /* 0x0000004000007945 */ /* 0x000fe80003800200 */
[----:B--2---:R-:W-:Y:S05]  /*07b0*/  @P0 BRA `(.L_x_12) ;  /* 0x0000000000080947 */ /* 0x004fea0003800000 */
[----:B------:R-:W-:-:S05]  /*07c0*/  VIADD R11, R10, 0x2 ;  /* 0x000000020a0b7836 */ /* 0x000fca0000000000 */
[----:B------:R2:W5:Y:S02]  /*07d0*/  ATOMG.E.OR.STRONG.GPU PT, RZ, desc[UR4][R6.64], R11 ;  /* 0x8000000b06ff79a8 */ /* 0x000564000b1ef104 */
.L_x_12:
[----:B------:R-:W-:Y:S05]  /*07e0*/  BSYNC.RECONVERGENT B0 ;  /* 0x0000000000007941 */ /* 0x000fea0003800200 */
.L_x_11:
[----:B------:R-:W-:Y:S06]  /*07f0*/  BAR.SYNC.DEFER_BLOCKING 0x0 ;  /* 0x0000000000007b1d */ /* 0x000fec0000010000 */
.L_x_5:
[----:B------:R-:W-:Y:S05]  /*0800*/  @P1 BRA `(.L_x_13) ;  /* 0xfffffff8009c1947 */ /* 0x000fea000383ffff */
[----:B------:R-:W-:Y:S05]  /*0810*/  EXIT ;  /* 0x000000000000794d */ /* 0x000fea0003800000 */
.L_x_14:
[----:B------:R-:W-:-:S00]  /*0820*/  BRA `(.L_x_14) ;  /* 0xfffffffc00fc7947 */ /* 0x000fc0000383ffff */
[----:B------:R-:W-:-:S00]  /*0830*/  NOP ;  /* 0x0000000000007918 */ /* 0x000fc00000000000 */
        /* <DEDUP_REMOVED lines=12> */
.L_x_30:


//--------------------- .text._Z15seqlocks_kernelPjPiS0_S0_i --------------------------
	.section	.text._Z15seqlocks_kernelPjPiS0_S0_i,"ax",@progbits
	.align	128
        .global         _Z15seqlocks_kernelPjPiS0_S0_i
        .type           _Z15seqlocks_kernelPjPiS0_S0_i,@function
        .size           _Z15seqlocks_kernelPjPiS0_S0_i,(.L_x_31 - _Z15seqlocks_kernelPjPiS0_S0_i)
        .other          _Z15seqlocks_kernelPjPiS0_S0_i,@"STO_CUDA_ENTRY STV_DEFAULT"
_Z15seqlocks_kernelPjPiS0_S0_i:
.text._Z15seqlocks_kernelPjPiS0_S0_i:
        /* <DEDUP_REMOVED lines=40> */
.L_x_28:
[----:B------:R-:W-:Y:S01]  /*0280*/  ULOP3.LUT UP0, URZ, UR7, 0xf, URZ, 0xc0, !UPT ;  /* 0x0000000f07ff7892 */ /* 0x000fe2000f80c0ff */
[----:B------:R-:W-:-:S04]  /*0290*/  IADD3 R14, PT, PT, R14, 0x1, RZ ;  /* 0x000000010e0e7810 */ /* 0x000fc80007ffe0ff */
[----:B------:R-:W-:-:S04]  /*02a0*/  ISETP.NE.AND P1, PT, R14, 0xa, PT ;  /* 0x0000000a0e00780c */ /* 0x000fc80003f25270 */
[----:B01234-:R-:W-:Y:S09]  /*02b0*/  BRA.U !UP0, `(.L_x_15) ;  /* 0x0000000108587547 */ /* 0x01fff2000b800000 */
[----:B------:R-:W-:Y:S02]  /*02c0*/  ISETP.NE.AND P2, PT, R0, RZ, PT ;  /* 0x000000ff0000720c */ /* 0x000fe40003f45270 */
[----:B------:R-:W-:-:S11]  /*02d0*/  CS2R R10, SRZ ;  /* 0x00000000000a7805 */ /* 0x000fd6000001ff00 */
.L_x_19:
[----:B------:R-:W-:Y:S05]  /*02e0*/  YIELD ;  /* 0x0000000000007946 */ /* 0x000fea0003800000 */
[----:B012---:R-:W-:Y:S05]  /*02f0*/  @P2 BRA `(.L_x_16) ;  /* 0x0000000000042947 */ /* 0x007fea0003800000 */
[----:B------:R0:W5:Y:S02]  /*0300*/  ATOMG.E.OR.STRONG.GPU PT, R10, desc[UR4][R6.64], RZ ;  /* 0x800000ff060a79a8 */ /* 0x000164000b1ef104 */
.L_x_16:
[----:B------:R-:W-:Y:S05]  /*0310*/  WARPSYNC.ALL ;  /* 0x0000000000007948 */ /* 0x000fea0003800000 */
[----:B------:R-:W-:Y:S01]  /*0320*/  BAR.SYNC.DEFER_BLOCKING 0x0 ;  /* 0x0000000000007b1d */ /* 0x000fe20000010000 */
[----:B------:R-:W-:-:S05]  /*0330*/  ISETP.NE.AND P2, PT, R0, RZ, PT ;  /* 0x000000ff0000720c */ /* 0x000fca0003f45270 */
[----:B------:R-:W-:Y:S01]  /*0340*/  BSSY.RECONVERGENT B0, `(.L_x_17) ;  /* 0x0000005000007945 */ /* 0x000fe20003800200 */
[----:B------:R1:W5:Y:S04]  /*0350*/  ATOM.E.OR.STRONG.GPU PT, R12, desc[UR4][R4.64], RZ ;  /* 0x800000ff040c798a */ /* 0x000368000b1ef104 */
[----:B------:R1:W5:Y:S03]  /*0360*/  ATOM.E.OR.STRONG.GPU PT, R13, desc[UR4][R2.64], RZ ;  /* 0x800000ff020d798a */ /* 0x000366000b1ef104 */
[----:B------:R-:W-:Y:S05]  /*0370*/  @P2 BRA `(.L_x_18) ;  /* 0x0000000000042947 */ /* 0x000fea0003800000 */
[----:B------:R2:W5:Y:S02]  /*0380*/  ATOMG.E.OR.STRONG.GPU PT, R11, desc[UR4][R6.64], RZ ;  /* 0x800000ff060b79a8 */ /* 0x000564000b1ef104 */
.L_x_18:
[----:B------:R-:W-:Y:S05]  /*0390*/  BSYNC.RECONVERGENT B0 ;  /* 0x0000000000007941 */ /* 0x000fea0003800200 */
.L_x_17:
        /* <DEDUP_REMOVED lines=8> */
.L_x_15:
[----:B------:R-:W0:Y:S01]  /*0420*/  LDCU UR6, c[0x0][0x2f8] ;  /* 0x00005f00ff0677ac */ /* 0x000e220008000800 */
[----:B------:R-:W-:Y:S01]  /*0430*/  IMAD.MOV.U32 R11, RZ, RZ, 0x1 ;  /* 0x00000001ff0b7424 */ /* 0x000fe200078e00ff */
[----:B------:R-:W-:Y:S01]  /*0440*/  ISETP.NE.AND P0, PT, R0, RZ, PT ;  /* 0x000000ff0000720c */ /* 0x000fe20003f05270 */
[----:B------:R-:W-:Y:S02]  /*0450*/  HFMA2 R10, -RZ, RZ, 0, 0 ;  /* 0x00000000ff0a7431 */ /* 0x000fe400000001ff */
[----:B0-----:R-:W-:-:S05]  /*0460*/  VIADD R12, R16, -UR6 ;  /* 0x80000006100c7c36 */ /* 0x001fca0008000000 */
[----:B------:R0:W-:Y:S05]  /*0470*/  STL [R12], R11 ;  /* 0x0000000b0c007387 */ /* 0x0001ea0000100800 */
[----:B------:R-:W-:Y:S05]  /*0480*/  @P0 BRA `(.L_x_21) ;  /* 0x0000000000500947 */ /* 0x000fea0003800000 */
[----:B------:R1:W5:Y:S01]  /*0490*/  ATOMG.E.OR.STRONG.GPU PT, R10, desc[UR4][R6.64], RZ ;  /* 0x800000ff060a79a8 */ /* 0x000362000b1ef104 */
[----:B------:R-:W-:Y:S01]  /*04a0*/  BSSY.RECONVERGENT B0, `(.L_x_21) ;  /* 0x0000012000007945 */ /* 0x000fe20003800200 */
.L_x_25:
[----:B0--3-5:R-:W-:Y:S01]  /*04b0*/  LOP3.LUT R11, R10, 0x1, RZ, 0xc0, !PT ;  /* 0x000000010a0b7812 */ /* 0x029fe200078ec0ff */
[----:B------:R-:W-:Y:S05]  /*04c0*/  YIELD ;  /* 0x0000000000007946 */ /* 0x000fea0003800000 */
[----:B------:R-:W-:Y:S01]  /*04d0*/  ISETP.NE.U32.AND P0, PT, R11, 0x1, PT ;  /* 0x000000010b00780c */ /* 0x000fe20003f05070 */
[----:B------:R-:W-:-:S12]  /*04e0*/  BSSY.RELIABLE B1, `(.L_x_22) ;  /* 0x0000007000017945 */ /* 0x000fd80003800100 */
[----:B------:R-:W-:Y:S05]  /*04f0*/  @!P0 BRA `(.L_x_23) ;  /* 0x0000000000148947 */ /* 0x000fea0003800000 */
[----:B------:R-:W-:-:S06]  /*0500*/  VIADD R11, R10, 0x1 ;  /* 0x000000010a0b7836 */ /* 0x000fcc0000000000 */
[----:B------:R-:W2:Y:S02]  /*0510*/  ATOMG.E.CAS.STRONG.GPU PT, R11, [R6], R10, R11 ;  /* 0x0000000a060b73a9 */ /* 0x000ea400001ee10b */
[----:B--2---:R-:W-:-:S13]  /*0520*/  ISETP.NE.AND P0, PT, R11, R10, PT ;  /* 0x0000000a0b00720c */ /* 0x004fda0003f05270 */
[----:B------:R-:W-:Y:S05]  /*0530*/  @!P0 BREAK.RELIABLE B1 ;  /* 0x0000000000018942 */ /* 0x000fea0003800100 */
[----:B------:R-:W-:Y:S05]  /*0540*/  @!P0 BRA `(.L_x_24) ;  /* 0x00000000001c8947 */ /* 0x000fea0003800000 */
.L_x_23:
[----:B------:R-:W-:Y:S05]  /*0550*/  BSYNC.RELIABLE B1 ;  /* 0x0000000000017941 */ /* 0x000fea0003800100 */
.L_x_22:
[----:B------:R-:W2:Y:S04]  /*0560*/  LDL R11, [R12] ;  /* 0x000000000c0b7983 */ /* 0x000ea80000100800 */
[----:B------:R3:W5:Y:S01]  /*0570*/  ATOMG.E.OR.STRONG.GPU PT, R10, desc[UR4][R6.64], RZ ;  /* 0x800000ff060a79a8 */ /* 0x000762000b1ef104 */
[----:B--2---:R-:W-:-:S04]  /*0580*/  LEA R11, R11, 0x1, 0x1 ;  /* 0x000000010b0b7811 */ /* 0x004fc800078e08ff */
[----:B------:R-:W-:-:S05]  /*0590*/  LOP3.LUT R11, R11, 0x1f, RZ, 0xc0, !PT ;  /* 0x0000001f0b0b7812 */ /* 0x000fca00078ec0ff */
[----:B------:R3:W-:Y:S01]  /*05a0*/  STL [R12], R11 ;  /* 0x0000000b0c007387 */ /* 0x0007e20000100800 */
[----:B------:R-:W-:Y:S05]  /*05b0*/  BRA `(.L_x_25) ;  /* 0xfffffffc00bc7947 */ /* 0x000fea000383ffff */
.L_x_24:
[----:B------:R-:W-:Y:S05]  /*05c0*/  BSYNC.RECONVERGENT B0 ;  /* 0x0000000000007941 */ /* 0x000fea0003800200 */
.L_x_21:
[----:B------:R-:W-:Y:S05]  /*05d0*/  WARPSYNC.ALL ;  /* 0x0000000000007948 */ /* 0x000fea0003800000 */
[----:B------:R-:W-:Y:S01]  /*05e0*/  BAR.SYNC.DEFER_BLOCKING 0x0 ;  /* 0x0000000000007b1d */ /* 0x000fe20000010000 */
[----:B------:R-:W-:-:S05]  /*05f0*/  ISETP.NE.AND P0, PT, R0, RZ, PT ;  /* 0x000000ff0000720c */ /* 0x000fca0003f05270 */
[----:B------:R-:W-:Y:S01]  /*0600*/  BSSY.RECONVERGENT B0, `(.L_x_26) ;  /* 0x0000006000007945 */ /* 0x000fe20003800200 */
[----:B------:R2:W-:Y:S04]  /*0610*/  ATOM.E.OR.STRONG.GPU PT, RZ, desc[UR4][R4.64], R10 ;  /* 0x8000000a04ff798a */ /* 0x0005e8000b1ef104 */
[----:B------:R2:W-:Y:S03]  /*0620*/  ATOM.E.OR.STRONG.GPU PT, RZ, desc[UR4][R2.64], R10 ;  /* 0x8000000a02ff798a */ /* 0x0005e6000b1ef104 */
[----:B------:R-:W-:Y:S05]  /*0630*/  @P0 BRA `(.L_x_27) ;  /* 0x0000000000080947 */ /* 0x000fea0003800000 */
[----:B0-----:R-:W-:-:S05]  /*0640*/  VIADD R11, R10, 0x2 ;  /* 0x000000020a0b7836 */ /* 0x001fca0000000000 */
[----:B------:R3:W-:Y:S02]  /*0650*/  REDG.E.OR.STRONG.GPU desc[UR4][R6.64], R11 ;  /* 0x0000000b0600798e */ /* 0x0007e4000f12e104 */
.L_x_27:
[----:B------:R-:W-:Y:S05]  /*0660*/  BSYNC.RECONVERGENT B0 ;  /* 0x0000000000007941 */ /* 0x000fea0003800200 */
.L_x_26:
[----:B------:R-:W-:Y:S06]  /*0670*/  BAR.SYNC.DEFER_BLOCKING 0x0 ;  /* 0x0000000000007b1d */ /* 0x000fec0000010000 */
.L_x_20:
[----:B------:R-:W-:Y:S05]  /*0680*/  @P1 BRA `(.L_x_28) ;  /* 0xfffffff800fc1947 */ /* 0x000fea000383ffff */
[----:B------:R-:W-:Y:S05]  /*0690*/  EXIT ;  /* 0x000000000000794d */ /* 0x000fea0003800000 */
.L_x_29:
        /* <DEDUP_REMOVED lines=14> */
.L_x_31:


//--------------------- .nv.shared.reserved.0     --------------------------
	.section	.nv.shared.reserved.0,"aw",@nobits
	.weak		__nv_reservedSMEM_offset_0_alias
	.size		__nv_reservedSMEM_offset_0_alias, 0, 64
	.other		__nv_reservedSMEM_offset_0_alias,@"STO_CUDA_RESERVED_SHARED STV_DEFAULT"
__nv_reservedSMEM_offset_0_alias:
	.zero		0
	.zero		64


//--------------------- .nv.constant0._Z19seqlocks_kernel_tfsPjPiS0_S0_i --------------------------
	.section	.nv.constant0._Z19seqlocks_kernel_tfsPjPiS0_S0_i,"a",@progbits
	.sectionflags	@""
	.align	4
.nv.constant0._Z19seqlocks_kernel_tfsPjPiS0_S0_i:
	.zero		932


//--------------------- .nv.constant0._Z15seqlocks_kernelPjPiS0_S0_i --------------------------
	.section	.nv.constant0._Z15seqlocks_kernelPjPiS0_S0_i,"a",@progbits
	.sectionflags	@""
	.align	4
.nv.constant0._Z15seqlocks_kernelPjPiS0_S0_i:
	.zero		932


//--------------------- SYMBOLS --------------------------

	.type		.nv.reservedSmem.offset0,@object
	.size		.nv.reservedSmem.offset0,0x4
